	.headerflags	@"EF_CUDA_TEXMODE_UNIFIED EF_CUDA_64BIT_ADDRESS EF_CUDA_ACCELERATORS EF_CUDA_SM90 EF_CUDA_VIRTUAL_SM(EF_CUDA_SM90)"
	.elftype	@"ET_EXEC"


//--------------------- .nv.info                  --------------------------
	.section	.nv.info,"",@"SHT_CUDA_INFO"
	.align	4


	//----- nvinfo : EIATTR_REGCOUNT
	.align		4
        /*0000*/ 	.byte	0x04, 0x2f
        /*0002*/ 	.short	(.L_2 - .L_1)
	.align		4
.L_1:
        /*0004*/ 	.word	index@(triton_per_fused_native_group_norm_51)
        /*0008*/ 	.word	0x00000015


	//----- nvinfo : EIATTR_MIN_STACK_SIZE
	.align		4
.L_2:
        /*000c*/ 	.byte	0x04, 0x12
        /*000e*/ 	.short	(.L_4 - .L_3)
	.align		4
.L_3:
        /*0010*/ 	.word	index@(triton_per_fused_native_group_norm_51)
        /*0014*/ 	.word	0x00000000


	//----- nvinfo : EIATTR_FRAME_SIZE
	.align		4
.L_4:
        /*0018*/ 	.byte	0x04, 0x11
        /*001a*/ 	.short	(.L_6 - .L_5)
	.align		4
.L_5:
        /*001c*/ 	.word	index@(triton_per_fused_native_group_norm_51)
        /*0020*/ 	.word	0x00000000


	//----- nvinfo : EIATTR_MIN_STACK_SIZE
	.align		4
.L_6:
        /*0024*/ 	.byte	0x04, 0x12
        /*0026*/ 	.short	(.L_8 - .L_7)
	.align		4
.L_7:
        /*0028*/ 	.word	index@(triton_per_fused_native_group_norm_51)
        /*002c*/ 	.word	0x00000000
.L_8:


//--------------------- .nv.info.triton_per_fused_native_group_norm_51 --------------------------
	.section	.nv.info.triton_per_fused_native_group_norm_51,"",@"SHT_CUDA_INFO"
	.sectionflags	@""
	.align	4


	//----- nvinfo : EIATTR_CUDA_API_VERSION
	.align		4
        /*0000*/ 	.byte	0x04, 0x37
        /*0002*/ 	.short	(.L_10 - .L_9)
.L_9:
        /*0004*/ 	.word	0x0000007c


	//----- nvinfo : EIATTR_KPARAM_INFO
	.align		4
.L_10:
        /*0008*/ 	.byte	0x04, 0x17
        /*000a*/ 	.short	(.L_12 - .L_11)
.L_11:
        /*000c*/ 	.word	0x00000000
        /*0010*/ 	.short	0x0005
        /*0012*/ 	.short	0x0024
        /*0014*/ 	.byte	0x00, 0xf0, 0x11, 0x00


	//----- nvinfo : EIATTR_KPARAM_INFO
	.align		4
.L_12:
        /*0018*/ 	.byte	0x04, 0x17
        /*001a*/ 	.short	(.L_14 - .L_13)
.L_13:
        /*001c*/ 	.word	0x00000000
        /*0020*/ 	.short	0x0004
        /*0022*/ 	.short	0x0020
        /*0024*/ 	.byte	0x00, 0xf0, 0x11, 0x00


	//----- nvinfo : EIATTR_KPARAM_INFO
	.align		4
.L_14:
        /*0028*/ 	.byte	0x04, 0x17
        /*002a*/ 	.short	(.L_16 - .L_15)
.L_15:
        /*002c*/ 	.word	0x00000000
        /*0030*/ 	.short	0x0003
        /*0032*/ 	.short	0x0018
        /*0034*/ 	.byte	0x00, 0xf4, 0x21, 0x00


	//----- nvinfo : EIATTR_KPARAM_INFO
	.align		4
.L_16:
        /*0038*/ 	.byte	0x04, 0x17
        /*003a*/ 	.short	(.L_18 - .L_17)
.L_17:
        /*003c*/ 	.word	0x00000000
        /*0040*/ 	.short	0x0002
        /*0042*/ 	.short	0x0010
        /*0044*/ 	.byte	0x00, 0xf4, 0x21, 0x00


	//----- nvinfo : EIATTR_KPARAM_INFO
	.align		4
.L_18:
        /*0048*/ 	.byte	0x04, 0x17
        /*004a*/ 	.short	(.L_20 - .L_19)
.L_19:
        /*004c*/ 	.word	0x00000000
        /*0050*/ 	.short	0x0001
        /*0052*/ 	.short	0x0008
        /*0054*/ 	.byte	0x00, 0xf4, 0x21, 0x00


	//----- nvinfo : EIATTR_KPARAM_INFO
	.align		4
.L_20:
        /*0058*/ 	.byte	0x04, 0x17
        /*005a*/ 	.short	(.L_22 - .L_21)
.L_21:
        /*005c*/ 	.word	0x00000000
        /*0060*/ 	.short	0x0000
        /*0062*/ 	.short	0x0000
        /*0064*/ 	.byte	0x00, 0xf4, 0x21, 0x00


	//----- nvinfo : EIATTR_SPARSE_MMA_MASK
	.align		4
.L_22:
        /*0068*/ 	.byte	0x03, 0x50
        /*006a*/ 	.short	0x0000


	//----- nvinfo : EIATTR_MAXREG_COUNT
	.align		4
        /*006c*/ 	.byte	0x03, 0x1b
        /*006e*/ 	.short	0x00ff


	//----- nvinfo : EIATTR_COOP_GROUP_MASK_REGIDS
	.align		4
        /*0070*/ 	.byte	0x04, 0x29
        /*0072*/ 	.short	(.L_24 - .L_23)


	//   ....[0]....
.L_23:
        /*0074*/ 	.word	0xffffffff


	//   ....[1]....
        /*0078*/ 	.word	0xffffffff


	//   ....[2]....
        /*007c*/ 	.word	0xffffffff


	//   ....[3]....
        /*0080*/ 	.word	0xffffffff


	//   ....[4]....
        /*0084*/ 	.word	0xffffffff


	//   ....[5]....
        /*0088*/ 	.word	0xffffffff


	//   ....[6]....
        /*008c*/ 	.word	0xffffffff


	//   ....[7]....
        /*0090*/ 	.word	0xffffffff


	//   ....[8]....
        /*0094*/ 	.word	0xffffffff


	//   ....[9]....
        /*0098*/ 	.word	0xffffffff


	//   ....[10]....
        /*009c*/ 	.word	0xffffffff


	//   ....[11]....
        /*00a0*/ 	.word	0xffffffff


	//   ....[12]....
        /*00a4*/ 	.word	0xffffffff


	//   ....[13]....
        /*00a8*/ 	.word	0xffffffff


	//   ....[14]....
        /*00ac*/ 	.word	0xffffffff


	//   ....[15]....
        /*00b0*/ 	.word	0xffffffff


	//----- nvinfo : EIATTR_COOP_GROUP_INSTR_OFFSETS
	.align		4
.L_24:
        /*00b4*/ 	.byte	0x04, 0x28
        /*00b6*/ 	.short	(.L_26 - .L_25)


	//   ....[0]....
.L_25:
        /*00b8*/ 	.word	0x000001d0


	//   ....[1]....
        /*00bc*/ 	.word	0x000001f0


	//   ....[2]....
        /*00c0*/ 	.word	0x00000220


	//   ....[3]....
        /*00c4*/ 	.word	0x00000240


	//   ....[4]....
        /*00c8*/ 	.word	0x00000260


	//   ....[5]....
        /*00cc*/ 	.word	0x000002c0


	//   ....[6]....
        /*00d0*/ 	.word	0x000002e0


	//   ....[7]....
        /*00d4*/ 	.word	0x00000300


	//   ....[8]....
        /*00d8*/ 	.word	0x000003f0


	//   ....[9]....
        /*00dc*/ 	.word	0x00000410


	//   ....[10]....
        /*00e0*/ 	.word	0x00000430


	//   ....[11]....
        /*00e4*/ 	.word	0x00000450


	//   ....[12]....
        /*00e8*/ 	.word	0x00000480


	//   ....[13]....
        /*00ec*/ 	.word	0x00000500


	//   ....[14]....
        /*00f0*/ 	.word	0x00000530


	//   ....[15]....
        /*00f4*/ 	.word	0x00000550


	//----- nvinfo : EIATTR_EXIT_INSTR_OFFSETS
	.align		4
.L_26:
        /*00f8*/ 	.byte	0x04, 0x1c
        /*00fa*/ 	.short	(.L_28 - .L_27)


	//   ....[0]....
.L_27:
        /*00fc*/ 	.word	0x00000630


	//   ....[1]....
        /*0100*/ 	.word	0x00000650


	//----- nvinfo : EIATTR_REQNTID
	.align		4
.L_28:
        /*0104*/ 	.byte	0x04, 0x10
        /*0106*/ 	.short	(.L_30 - .L_29)
.L_29:
        /*0108*/ 	.word	0x00000100
        /*010c*/ 	.word	0x00000001
        /*0110*/ 	.word	0x00000001


	//----- nvinfo : EIATTR_CBANK_PARAM_SIZE
	.align		4
.L_30:
        /*0114*/ 	.byte	0x03, 0x19
        /*0116*/ 	.short	0x0028


	//----- nvinfo : EIATTR_PARAM_CBANK
	.align		4
        /*0118*/ 	.byte	0x04, 0x0a
        /*011a*/ 	.short	(.L_32 - .L_31)
	.align		4
.L_31:
        /*011c*/ 	.word	index@(.nv.constant0.triton_per_fused_native_group_norm_51)
        /*0120*/ 	.short	0x0210
        /*0122*/ 	.short	0x0028


	//----- nvinfo : EIATTR_SW_WAR
	.align		4
.L_32:
        /*0124*/ 	.byte	0x04, 0x36
        /*0126*/ 	.short	(.L_34 - .L_33)
.L_33:
        /*0128*/ 	.word	0x00000008
.L_34:


//--------------------- .nv.callgraph             --------------------------
	.section	.nv.callgraph,"",@"SHT_CUDA_CALLGRAPH"
	.align	4
	.sectionentsize	8
	.align		4
        /*0000*/ 	.word	0x00000000
	.align		4
        /*0004*/ 	.word	0xffffffff
	.align		4
        /*0008*/ 	.word	0x00000000
	.align		4
        /*000c*/ 	.word	0xfffffffe
	.align		4
        /*0010*/ 	.word	0x00000000
	.align		4
        /*0014*/ 	.word	0xfffffffd
	.align		4
        /*0018*/ 	.word	0x00000000
	.align		4
        /*001c*/ 	.word	0xfffffffc


//--------------------- .nv.constant4             --------------------------
	.section	.nv.constant4,"a",@progbits
	.align	8
	.align		8
.nv.constant4:
        /*0000*/ 	.dword	_$_str


//--------------------- .text.triton_per_fused_native_group_norm_51 --------------------------
	.section	.text.triton_per_fused_native_group_norm_51,"ax",@progbits
	.sectionflags	@"SHF_BARRIERS=1"
	.align	128
        .global         triton_per_fused_native_group_norm_51
        .type           triton_per_fused_native_group_norm_51,@function
        .size           triton_per_fused_native_group_norm_51,(.L_x_1 - triton_per_fused_native_group_norm_51)
        .other          triton_per_fused_native_group_norm_51,@"STO_CUDA_ENTRY STV_DEFAULT"
triton_per_fused_native_group_norm_51:
.text.triton_per_fused_native_group_norm_51:
[----:B------:R-:W0:Y:S02]  /*0000*/  LDC R1, c[0x0][0x28] ;  /* 0x00000a00ff017b82 */ /* 0x000e240000000800 */
[----:B------:R-:W1:Y:S01]  /*0010*/  S2R R0, SR_CTAID.X ;  /* 0x0000000000007919 */ /* 0x000e620000002500 */
[----:B------:R-:W2:Y:S01]  /*0020*/  LDC.64 R2, c[0x0][0x210] ;  /* 0x00008400ff027b82 */ /* 0x000ea20000000a00 */
[----:B------:R-:W-:Y:S01]  /*0030*/  ULDC.64 UR6, c[0x0][0x208] ;  /* 0x0000820000067ab9 */ /* 0x000fe20000000a00 */
[----:B------:R-:W3:Y:S01]  /*0040*/  S2R R12, SR_TID.X ;  /* 0x00000000000c7919 */ /* 0x000ee20000002100 */
[----:B-1----:R-:W-:Y:S02]  /*0050*/  SHF.R.S32.HI R5, RZ, 0x1f, R0 ;  /* 0x0000001fff057819 */ /* 0x002fe40000011400 */
[C---:B---3--:R-:W-:Y:S02]  /*0060*/  SHF.L.U32 R4, R12.reuse, 0x7, RZ ;  /* 0x000000070c047819 */ /* 0x048fe400000006ff */
[----:B------:R-:W-:Y:S02]  /*0070*/  LEA.HI R5, R5, R0, RZ, 0x5 ;  /* 0x0000000005057211 */ /* 0x000fe400078f28ff */
[----:B------:R-:W-:-:S02]  /*0080*/  SHF.L.U32 R9, R12, 0x2, RZ ;  /* 0x000000020c097819 */ /* 0x000fc400000006ff */
[----:B------:R-:W-:Y:S02]  /*0090*/  LOP3.LUT R4, R4, 0x6000, RZ, 0xc0, !PT ;  /* 0x0000600004047812 */ /* 0x000fe400078ec0ff */
[C---:B------:R-:W-:Y:S02]  /*00a0*/  LOP3.LUT R7, R5.reuse, 0xffffe0, RZ, 0xc0, !PT ;  /* 0x00ffffe005077812 */ /* 0x040fe400078ec0ff */
[----:B------:R-:W-:Y:S02]  /*00b0*/  LOP3.LUT R4, R4, 0xfc, R9, 0xf8, !PT ;  /* 0x000000fc04047812 */ /* 0x000fe400078ef809 */
[----:B------:R-:W-:Y:S02]  /*00c0*/  SHF.L.U32 R5, R5, 0xa, RZ ;  /* 0x0000000a05057819 */ /* 0x000fe400000006ff */
[----:B------:R-:W-:Y:S02]  /*00d0*/  IADD3 R7, -R7, R0, RZ ;  /* 0x0000000007077210 */ /* 0x000fe40007ffe1ff */
[----:B------:R-:W-:-:S02]  /*00e0*/  LOP3.LUT R5, R5, 0xffff8000, RZ, 0xc0, !PT ;  /* 0xffff800005057812 */ /* 0x000fc400078ec0ff */
[----:B------:R-:W-:-:S04]  /*00f0*/  LEA R4, R7, R4, 0x8 ;  /* 0x0000000407047211 */ /* 0x000fc800078e40ff */
[----:B------:R-:W-:-:S05]  /*0100*/  IADD3 R5, R5, R4, RZ ;  /* 0x0000000405057210 */ /* 0x000fca0007ffe0ff */
[----:B--2---:R-:W-:-:S05]  /*0110*/  IMAD.WIDE R2, R5, 0x4, R2 ;  /* 0x0000000405027825 */ /* 0x004fca00078e0202 */
[----:B------:R-:W2:Y:S01]  /*0120*/  LDG.E.128 R4, desc[UR6][R2.64] ;  /* 0x0000000602047981 */ /* 0x000ea2000c1e1d00 */
[----:B------:R-:W1:Y:S01]  /*0130*/  S2UR UR5, SR_CgaCtaId ;  /* 0x00000000000579c3 */ /* 0x000e620000008800 */
[C---:B------:R-:W-:Y:S01]  /*0140*/  LOP3.LUT P1, RZ, R12.reuse, 0x1f, RZ, 0xc0, !PT ;  /* 0x0000001f0cff7812 */ /* 0x040fe2000782c0ff */
[----:B------:R-:W-:Y:S01]  /*0150*/  UMOV UR4, 0x400 ;  /* 0x0000040000047882 */ /* 0x000fe20000000000 */
[C---:B------:R-:W-:Y:S02]  /*0160*/  ISETP.GE.AND P2, PT, R12.reuse, 0x8, PT ;  /* 0x000000080c00780c */ /* 0x040fe40003f46270 */
[----:B------:R-:W-:-:S04]  /*0170*/  LOP3.LUT P0, RZ, R12, 0x7, RZ, 0xc0, !PT ;  /* 0x000000070cff7812 */ /* 0x000fc8000780c0ff */
[----:B------:R-:W-:Y:S01]  /*0180*/  ISETP.LT.AND P0, PT, R12, 0x8, !P0 ;  /* 0x000000080c00780c */ /* 0x000fe20004701270 */
[----:B-1----:R-:W-:Y:S01]  /*0190*/  UPRMT UR4, UR5, 0x654, UR4 ;  /* 0x0000065405047896 */ /* 0x002fe20008000004 */
[----:B--2---:R-:W-:-:S04]  /*01a0*/  FADD R11, R4, R5 ;  /* 0x00000005040b7221 */ /* 0x004fc80000000000 */
[----:B------:R-:W-:-:S04]  /*01b0*/  FADD R14, R6, R11 ;  /* 0x0000000b060e7221 */ /* 0x000fc80000000000 */
[----:B------:R-:W-:-:S05]  /*01c0*/  FADD R14, R7, R14 ;  /* 0x0000000e070e7221 */ /* 0x000fca0000000000 */
[----:B------:R-:W1:Y:S02]  /*01d0*/  SHFL.BFLY PT, R11, R14, 0x10, 0x1f ;  /* 0x0e001f000e0b7f89 */ /* 0x000e6400000e0000 */
[----:B-1----:R-:W-:-:S05]  /*01e0*/  FADD R11, R14, R11 ;  /* 0x0000000b0e0b7221 */ /* 0x002fca0000000000 */
[----:B------:R-:W1:Y:S02]  /*01f0*/  SHFL.BFLY PT, R16, R11, 0x8, 0x1f ;  /* 0x0d001f000b107f89 */ /* 0x000e6400000e0000 */
[----:B-1----:R-:W-:Y:S01]  /*0200*/  FADD R16, R11, R16 ;  /* 0x000000100b107221 */ /* 0x002fe20000000000 */
[----:B------:R-:W-:-:S04]  /*0210*/  SHF.R.U32.HI R11, RZ, 0x3, R12 ;  /* 0x00000003ff0b7819 */ /* 0x000fc8000001160c */
[----:B------:R-:W1:Y:S02]  /*0220*/  SHFL.BFLY PT, R13, R16, 0x4, 0x1f ;  /* 0x0c801f00100d7f89 */ /* 0x000e6400000e0000 */
[----:B-1----:R-:W-:-:S05]  /*0230*/  FADD R13, R16, R13 ;  /* 0x0000000d100d7221 */ /* 0x002fca0000000000 */
[----:B------:R-:W1:Y:S02]  /*0240*/  SHFL.BFLY PT, R18, R13, 0x2, 0x1f ;  /* 0x0c401f000d127f89 */ /* 0x000e6400000e0000 */
[----:B-1----:R-:W-:-:S05]  /*0250*/  FADD R18, R13, R18 ;  /* 0x000000120d127221 */ /* 0x002fca0000000000 */
[----:B------:R-:W1:Y:S02]  /*0260*/  SHFL.BFLY PT, R3, R18, 0x1, 0x1f ;  /* 0x0c201f0012037f89 */ /* 0x000e6400000e0000 */
[----:B-1----:R-:W-:Y:S01]  /*0270*/  FADD R2, R18, R3 ;  /* 0x0000000312027221 */ /* 0x002fe20000000000 */
[----:B------:R-:W-:-:S05]  /*0280*/  LOP3.LUT R3, R11, 0x1c, RZ, 0xc0, !PT ;  /* 0x0000001c0b037812 */ /* 0x000fca00078ec0ff */
[----:B------:R-:W-:Y:S01]  /*0290*/  @!P1 STS [R3+UR4], R2 ;  /* 0x0000000203009988 */ /* 0x000fe20008000804 */
[----:B------:R-:W-:Y:S06]  /*02a0*/  BAR.SYNC.DEFER_BLOCKING 0x0 ;  /* 0x0000000000007b1d */ /* 0x000fec0000010000 */
[----:B------:R-:W1:Y:S04]  /*02b0*/  @!P2 LDS R10, [R9+UR4] ;  /* 0x00000004090aa984 */ /* 0x000e680008000800 */
[----:B-1----:R-:W1:Y:S02]  /*02c0*/  SHFL.BFLY PT, R11, R10, 0x4, 0x1f ;  /* 0x0c801f000a0b7f89 */ /* 0x002e6400000e0000 */
[----:B-1----:R-:W-:-:S05]  /*02d0*/  FADD R11, R10, R11 ;  /* 0x0000000b0a0b7221 */ /* 0x002fca0000000000 */
[----:B------:R-:W1:Y:S02]  /*02e0*/  SHFL.BFLY PT, R14, R11, 0x2, 0x1f ;  /* 0x0c401f000b0e7f89 */ /* 0x000e6400000e0000 */
[----:B-1----:R-:W-:-:S05]  /*02f0*/  FADD R14, R11, R14 ;  /* 0x0000000e0b0e7221 */ /* 0x002fca0000000000 */
[----:B------:R-:W1:Y:S02]  /*0300*/  SHFL.BFLY PT, R13, R14, 0x1, 0x1f ;  /* 0x0c201f000e0d7f89 */ /* 0x000e6400000e0000 */
[----:B-1----:R-:W-:-:S05]  /*0310*/  FADD R16, R14, R13 ;  /* 0x0000000d0e107221 */ /* 0x002fca0000000000 */
[----:B------:R-:W-:Y:S01]  /*0320*/  @P0 STS [R9+UR4], R16 ;  /* 0x0000001009000988 */ /* 0x000fe20008000804 */
[----:B------:R-:W-:Y:S06]  /*0330*/  BAR.SYNC.DEFER_BLOCKING 0x0 ;  /* 0x0000000000007b1d */ /* 0x000fec0000010000 */
[----:B------:R-:W1:Y:S02]  /*0340*/  LDS R2, [UR4] ;  /* 0x00000004ff027984 */ /* 0x000e640008000800 */
[----:B-1----:R-:W-:-:S04]  /*0350*/  FADD R2, RZ, R2 ;  /* 0x00000002ff027221 */ /* 0x002fc80000000000 */
[----:B------:R-:W-:-:S04]  /*0360*/  FMUL R2, R2, 0.0009765625 ;  /* 0x3a80000002027820 */ /* 0x000fc80000400000 */
[--C-:B------:R-:W-:Y:S01]  /*0370*/  FADD R5, R5, -R2.reuse ;  /* 0x8000000205057221 */ /* 0x100fe20000000000 */
[--C-:B------:R-:W-:Y:S01]  /*0380*/  FADD R4, R4, -R2.reuse ;  /* 0x8000000204047221 */ /* 0x100fe20000000000 */
[--C-:B------:R-:W-:Y:S01]  /*0390*/  FADD R6, R6, -R2.reuse ;  /* 0x8000000206067221 */ /* 0x100fe20000000000 */
[----:B------:R-:W-:Y:S01]  /*03a0*/  FADD R7, R7, -R2 ;  /* 0x8000000207077221 */ /* 0x000fe20000000000 */
[----:B------:R-:W-:-:S04]  /*03b0*/  FMUL R5, R5, R5 ;  /* 0x0000000505057220 */ /* 0x000fc80000400000 */
[----:B------:R-:W-:-:S04]  /*03c0*/  FFMA R5, R4, R4, R5 ;  /* 0x0000000404057223 */ /* 0x000fc80000000005 */
[----:B------:R-:W-:-:S04]  /*03d0*/  FFMA R6, R6, R6, R5 ;  /* 0x0000000606067223 */ /* 0x000fc80000000005 */
[----:B------:R-:W-:-:S05]  /*03e0*/  FFMA R6, R7, R7, R6 ;  /* 0x0000000707067223 */ /* 0x000fca0000000006 */
[----:B------:R-:W1:Y:S02]  /*03f0*/  SHFL.BFLY PT, R5, R6, 0x10, 0x1f ;  /* 0x0e001f0006057f89 */ /* 0x000e6400000e0000 */
[----:B-1----:R-:W-:-:S05]  /*0400*/  FADD R5, R6, R5 ;  /* 0x0000000506057221 */ /* 0x002fca0000000000 */
[----:B------:R-:W1:Y:S02]  /*0410*/  SHFL.BFLY PT, R4, R5, 0x8, 0x1f ;  /* 0x0d001f0005047f89 */ /* 0x000e6400000e0000 */
[----:B-1----:R-:W-:-:S05]  /*0420*/  FADD R4, R5, R4 ;  /* 0x0000000405047221 */ /* 0x002fca0000000000 */
[----:B------:R-:W1:Y:S02]  /*0430*/  SHFL.BFLY PT, R7, R4, 0x4, 0x1f ;  /* 0x0c801f0004077f89 */ /* 0x000e6400000e0000 */
[----:B-1----:R-:W-:-:S05]  /*0440*/  FADD R7, R4, R7 ;  /* 0x0000000704077221 */ /* 0x002fca0000000000 */
[----:B------:R-:W1:Y:S02]  /*0450*/  SHFL.BFLY PT, R10, R7, 0x2, 0x1f ;  /* 0x0c401f00070a7f89 */ /* 0x000e6400000e0000 */
[----:B-1----:R-:W-:Y:S02]  /*0460*/  FADD R10, R7, R10 ;  /* 0x0000000a070a7221 */ /* 0x002fe40000000000 */
[----:B------:R-:W1:Y:S03]  /*0470*/  LDC.64 R6, c[0x0][0x218] ;  /* 0x00008600ff067b82 */ /* 0x000e660000000a00 */
[----:B------:R-:W2:Y:S01]  /*0480*/  SHFL.BFLY PT, R11, R10, 0x1, 0x1f ;  /* 0x0c201f000a0b7f89 */ /* 0x000ea200000e0000 */
[----:B-1----:R-:W-:-:S04]  /*0490*/  IMAD.WIDE R6, R0, 0x4, R6 ;  /* 0x0000000400067825 */ /* 0x002fc800078e0206 */
[----:B--2---:R-:W-:Y:S01]  /*04a0*/  FADD R14, R10, R11 ;  /* 0x0000000b0a0e7221 */ /* 0x004fe20000000000 */
[----:B------:R-:W-:Y:S08]  /*04b0*/  BAR.SYNC.DEFER_BLOCKING 0x0 ;  /* 0x0000000000007b1d */ /* 0x000ff00000010000 */
[----:B------:R-:W1:Y:S01]  /*04c0*/  LDC.64 R10, c[0x0][0x220] ;  /* 0x00008800ff0a7b82 */ /* 0x000e620000000a00 */
[----:B------:R-:W-:Y:S07]  /*04d0*/  @!P1 STS [R3+UR4], R14 ;  /* 0x0000000e03009988 */ /* 0x000fee0008000804 */
[----:B------:R-:W-:Y:S06]  /*04e0*/  BAR.SYNC.DEFER_BLOCKING 0x0 ;  /* 0x0000000000007b1d */ /* 0x000fec0000010000 */
[----:B------:R-:W2:Y:S04]  /*04f0*/  @!P2 LDS R8, [R9+UR4] ;  /* 0x000000040908a984 */ /* 0x000ea80008000800 */
[----:B--2---:R-:W2:Y:S02]  /*0500*/  SHFL.BFLY PT, R5, R8, 0x4, 0x1f ;  /* 0x0c801f0008057f89 */ /* 0x004ea400000e0000 */
[----:B--2---:R-:W-:Y:S01]  /*0510*/  FADD R13, R8, R5 ;  /* 0x00000005080d7221 */ /* 0x004fe20000000000 */
[----:B------:R-:W-:-:S04]  /*0520*/  HFMA2.MMA R8, -RZ, RZ, 0.8125, 0 ;  /* 0x3a800000ff087435 */ /* 0x000fc800000001ff */
[----:B------:R-:W2:Y:S02]  /*0530*/  SHFL.BFLY PT, R4, R13, 0x2, 0x1f ;  /* 0x0c401f000d047f89 */ /* 0x000ea400000e0000 */
[----:B--2---:R-:W-:-:S05]  /*0540*/  FADD R15, R13, R4 ;  /* 0x000000040d0f7221 */ /* 0x004fca0000000000 */
[----:B------:R-:W2:Y:S02]  /*0550*/  SHFL.BFLY PT, R4, R15, 0x1, 0x1f ;  /* 0x0c201f000f047f89 */ /* 0x000ea400000e0000 */
[----:B--2---:R-:W-:Y:S02]  /*0560*/  FADD R16, R15, R4 ;  /* 0x000000040f107221 */ /* 0x004fe40000000000 */
[----:B------:R-:W2:Y:S03]  /*0570*/  LDC.64 R4, c[0x0][0x228] ;  /* 0x00008a00ff047b82 */ /* 0x000ea60000000a00 */
[----:B------:R-:W-:Y:S05]  /*0580*/  @P0 STS [R9+UR4], R16 ;  /* 0x0000001009000988 */ /* 0x000fea0008000804 */
[----:B------:R-:W-:Y:S01]  /*0590*/  BAR.SYNC.DEFER_BLOCKING 0x0 ;  /* 0x0000000000007b1d */ /* 0x000fe20000010000 */
[----:B------:R-:W-:Y:S01]  /*05a0*/  LOP3.LUT P0, RZ, R12, 0xff, RZ, 0xc0, !PT ;  /* 0x000000ff0cff7812 */ /* 0x000fe2000780c0ff */
[----:B--2---:R-:W-:-:S04]  /*05b0*/  IMAD.WIDE R4, R0, 0x4, R4 ;  /* 0x0000000400047825 */ /* 0x004fc800078e0204 */
[----:B------:R-:W2:Y:S02]  /*05c0*/  LDS R3, [UR4] ;  /* 0x00000004ff037984 */ /* 0x000ea40008000800 */
[----:B--2---:R-:W-:-:S04]  /*05d0*/  FADD R3, RZ, R3 ;  /* 0x00000003ff037221 */ /* 0x004fc80000000000 */
[----:B------:R-:W-:Y:S01]  /*05e0*/  FFMA R13, R3, R8, 9.9999997473787516356e-06 ;  /* 0x3727c5ac030d7423 */ /* 0x000fe20000000008 */
[----:B-1----:R-:W-:-:S05]  /*05f0*/  IMAD.WIDE R8, R0, 0x4, R10 ;  /* 0x0000000400087825 */ /* 0x002fca00078e020a */
[----:B------:R-:W1:Y:S02]  /*0600*/  MUFU.RSQ R13, R13 ;  /* 0x0000000d000d7308 */ /* 0x000e640000001400 */
[----:B-1----:R1:W-:Y:S04]  /*0610*/  @!P0 STG.E desc[UR6][R4.64], R13 ;  /* 0x0000000d04008986 */ /* 0x0023e8000c101906 */
[----:B------:R1:W-:Y:S01]  /*0620*/  @!P0 STG.E desc[UR6][R6.64], R2 ;  /* 0x0000000206008986 */ /* 0x0003e2000c101906 */
[----:B------:R-:W-:Y:S05]  /*0630*/  @P0 EXIT ;  /* 0x000000000000094d */ /* 0x000fea0003800000 */
[----:B------:R-:W-:Y:S01]  /*0640*/  STG.E desc[UR6][R8.64], R3 ;  /* 0x0000000308007986 */ /* 0x000fe2000c101906 */
[----:B------:R-:W-:Y:S05]  /*0650*/  EXIT ;  /* 0x000000000000794d */ /* 0x000fea0003800000 */
.L_x_0:
[----:B------:R-:W-:-:S00]  /*0660*/  BRA `(.L_x_0) ;  /* 0xfffffffc00fc7947 */ /* 0x000fc0000383ffff */
[----:B------:R-:W-:-:S00]  /*0670*/  NOP ;  /* 0x0000000000007918 */ /* 0x000fc00000000000 */
        /* <DEDUP_REMOVED lines=8> */
.L_x_1:


//--------------------- .nv.global.init           --------------------------
	.section	.nv.global.init,"aw",@progbits
.nv.global.init:
	.type		_$_str,@object
	.size		_$_str,(.L_0 - _$_str)
_$_str:
        /*0000*/ 	.byte	0x5f, 0x5f, 0x43, 0x55, 0x44, 0x41, 0x5f, 0x46, 0x54, 0x5a, 0x00
.L_0:


//--------------------- .nv.shared.triton_per_fused_native_group_norm_51 --------------------------
	.section	.nv.shared.triton_per_fused_native_group_norm_51,"aw",@nobits
	.sectionflags	@""
	.align	16
	.zero		1024


//--------------------- .nv.constant0.triton_per_fused_native_group_norm_51 --------------------------
	.section	.nv.constant0.triton_per_fused_native_group_norm_51,"a",@progbits
	.sectionflags	@""
	.align	4
.nv.constant0.triton_per_fused_native_group_norm_51:
	.zero		568
